//
// Generated by NVIDIA NVVM Compiler
//
// Compiler Build ID: CL-36424714
// Cuda compilation tools, release 13.0, V13.0.88
// Based on NVVM 20.0.0
//

.version 9.0
.target sm_100
.address_size 64

	// .globl	_Z13matmul_kernelPfS_S_

.visible .entry _Z13matmul_kernelPfS_S_(
	.param .u64 .ptr .align 1 _Z13matmul_kernelPfS_S__param_0,
	.param .u64 .ptr .align 1 _Z13matmul_kernelPfS_S__param_1,
	.param .u64 .ptr .align 1 _Z13matmul_kernelPfS_S__param_2
)
{
	.reg .pred 	%p<5>;
	.reg .b32 	%r<18>;
	.reg .b32 	%f<52>;
	.reg .b64 	%rd<18>;

	ld.param.u64 	%rd5, [_Z13matmul_kernelPfS_S__param_0];
	ld.param.u64 	%rd6, [_Z13matmul_kernelPfS_S__param_1];
	ld.param.u64 	%rd7, [_Z13matmul_kernelPfS_S__param_2];
	mov.u32 	%r7, %ctaid.y;
	mov.u32 	%r8, %ntid.y;
	mov.u32 	%r9, %tid.y;
	mad.lo.s32 	%r1, %r7, %r8, %r9;
	mov.u32 	%r10, %ctaid.x;
	mov.u32 	%r11, %ntid.x;
	mov.u32 	%r12, %tid.x;
	mad.lo.s32 	%r2, %r10, %r11, %r12;
	setp.gt.u32 	%p1, %r1, 199;
	setp.gt.s32 	%p2, %r2, 299;
	or.pred  	%p3, %p1, %p2;
	@%p3 bra 	$L__BB0_4;
	mul.lo.s32 	%r14, %r1, 400;
	mul.wide.u32 	%rd8, %r14, 4;
	cvta.to.global.u64 	%rd9, %rd5;
	add.s64 	%rd10, %rd8, %rd9;
	add.s64 	%rd17, %rd10, 32;
	cvta.to.global.u64 	%rd11, %rd6;
	add.s64 	%rd2, %rd11, 9600;
	mov.f32 	%f51, 0f00000000;
	mov.b32 	%r17, 0;
	mov.u32 	%r16, %r2;
$L__BB0_2:
	mul.wide.s32 	%rd12, %r16, 4;
	add.s64 	%rd13, %rd2, %rd12;
	ld.global.f32 	%f4, [%rd17+-32];
	ld.global.f32 	%f5, [%rd13+-9600];
	fma.rn.f32 	%f6, %f4, %f5, %f51;
	ld.global.f32 	%f7, [%rd17+-28];
	ld.global.f32 	%f8, [%rd13+-8400];
	fma.rn.f32 	%f9, %f7, %f8, %f6;
	ld.global.f32 	%f10, [%rd17+-24];
	ld.global.f32 	%f11, [%rd13+-7200];
	fma.rn.f32 	%f12, %f10, %f11, %f9;
	ld.global.f32 	%f13, [%rd17+-20];
	ld.global.f32 	%f14, [%rd13+-6000];
	fma.rn.f32 	%f15, %f13, %f14, %f12;
	ld.global.f32 	%f16, [%rd17+-16];
	ld.global.f32 	%f17, [%rd13+-4800];
	fma.rn.f32 	%f18, %f16, %f17, %f15;
	ld.global.f32 	%f19, [%rd17+-12];
	ld.global.f32 	%f20, [%rd13+-3600];
	fma.rn.f32 	%f21, %f19, %f20, %f18;
	ld.global.f32 	%f22, [%rd17+-8];
	ld.global.f32 	%f23, [%rd13+-2400];
	fma.rn.f32 	%f24, %f22, %f23, %f21;
	ld.global.f32 	%f25, [%rd17+-4];
	ld.global.f32 	%f26, [%rd13+-1200];
	fma.rn.f32 	%f27, %f25, %f26, %f24;
	ld.global.f32 	%f28, [%rd17];
	ld.global.f32 	%f29, [%rd13];
	fma.rn.f32 	%f30, %f28, %f29, %f27;
	ld.global.f32 	%f31, [%rd17+4];
	ld.global.f32 	%f32, [%rd13+1200];
	fma.rn.f32 	%f33, %f31, %f32, %f30;
	ld.global.f32 	%f34, [%rd17+8];
	ld.global.f32 	%f35, [%rd13+2400];
	fma.rn.f32 	%f36, %f34, %f35, %f33;
	ld.global.f32 	%f37, [%rd17+12];
	ld.global.f32 	%f38, [%rd13+3600];
	fma.rn.f32 	%f39, %f37, %f38, %f36;
	ld.global.f32 	%f40, [%rd17+16];
	ld.global.f32 	%f41, [%rd13+4800];
	fma.rn.f32 	%f42, %f40, %f41, %f39;
	ld.global.f32 	%f43, [%rd17+20];
	ld.global.f32 	%f44, [%rd13+6000];
	fma.rn.f32 	%f45, %f43, %f44, %f42;
	ld.global.f32 	%f46, [%rd17+24];
	ld.global.f32 	%f47, [%rd13+7200];
	fma.rn.f32 	%f48, %f46, %f47, %f45;
	ld.global.f32 	%f49, [%rd17+28];
	ld.global.f32 	%f50, [%rd13+8400];
	fma.rn.f32 	%f51, %f49, %f50, %f48;
	add.s32 	%r17, %r17, 16;
	add.s64 	%rd17, %rd17, 64;
	add.s32 	%r16, %r16, 4800;
	setp.ne.s32 	%p4, %r17, 400;
	@%p4 bra 	$L__BB0_2;
	mad.lo.s32 	%r15, %r1, 300, %r2;
	cvta.to.global.u64 	%rd14, %rd7;
	mul.wide.s32 	%rd15, %r15, 4;
	add.s64 	%rd16, %rd14, %rd15;
	st.global.f32 	[%rd16], %f51;
$L__BB0_4:
	ret;

}


// ===== COMPILED SASS (sm_100) =====

	.target	sm_100

	.elftype	@"ET_EXEC"


//--------------------- .note.nv.tkinfo           --------------------------
	.section	.note.nv.tkinfo,"",@"SHT_NOTE"
	.sectionflags	@"SHF_NOTE_NV_TKINFO"
	.tkinfo
        /*0018*/ 	.word	0x00000002
        /*0030*/ 	.string	""
        /*0030*/ 	.string	"ptxas"
        /*0030*/ 	.string	"Cuda compilation tools, release 13.0, V13.0.88"
        /*0030*/ 	.string	"Build cuda_13.0.r13.0/compiler.36424714_0"
        /*0030*/ 	.string	"-arch sm_100 -m 64 "



//--------------------- .note.nv.cuinfo           --------------------------
	.section	.note.nv.cuinfo,"",@"SHT_NOTE"
	.sectionflags	@"SHF_NOTE_NV_CUINFO"
        /*0018*/ 	.short	0x0002
        /*001a*/ 	.short	0x0064
        /*001c*/ 	.short	0x0082
	.zero		2


//--------------------- .nv.info                  --------------------------
	.section	.nv.info,"",@"SHT_CUDA_INFO"
	.align	4


	//----- nvinfo : EIATTR_REGCOUNT
	.align		4
        /*0000*/ 	.byte	0x04, 0x2f
        /*0002*/ 	.short	(.L_1 - .L_0)
	.align		4
.L_0:
        /*0004*/ 	.word	index@(_Z13matmul_kernelPfS_S_)
        /*0008*/ 	.word	0x0000001f


	//----- nvinfo : EIATTR_FRAME_SIZE
	.align		4
.L_1:
        /*000c*/ 	.byte	0x04, 0x11
        /*000e*/ 	.short	(.L_3 - .L_2)
	.align		4
.L_2:
        /*0010*/ 	.word	index@(_Z13matmul_kernelPfS_S_)
        /*0014*/ 	.word	0x00000000


	//----- nvinfo : EIATTR_MIN_STACK_SIZE
	.align		4
.L_3:
        /*0018*/ 	.byte	0x04, 0x12
        /*001a*/ 	.short	(.L_5 - .L_4)
	.align		4
.L_4:
        /*001c*/ 	.word	index@(_Z13matmul_kernelPfS_S_)
        /*0020*/ 	.word	0x00000000
.L_5:


//--------------------- .nv.compat                --------------------------
	.section	.nv.compat,"",@"SHT_CUDA_COMPAT_INFO"
	.align	4
        /*0000*/ 	.byte	0x02, 0x09, 0x00, 0x00, 0x02, 0x02, 0x01, 0x00, 0x02, 0x05, 0x05, 0x00, 0x03, 0x07, 0x01, 0x01
        /*0010*/ 	.byte	0x02, 0x03, 0x00, 0x00, 0x02, 0x06, 0x01, 0x00, 0x04, 0x0b, 0x08, 0x00, 0x09, 0x00, 0x00, 0x00
        /*0020*/ 	.byte	0x00, 0x00, 0x00, 0x00


//--------------------- .nv.info._Z13matmul_kernelPfS_S_ --------------------------
	.section	.nv.info._Z13matmul_kernelPfS_S_,"",@"SHT_CUDA_INFO"
	.sectionflags	@""
	.align	4


	//----- nvinfo : EIATTR_CUDA_API_VERSION
	.align		4
        /*0000*/ 	.byte	0x04, 0x37
        /*0002*/ 	.short	(.L_7 - .L_6)
.L_6:
        /*0004*/ 	.word	0x00000082


	//----- nvinfo : EIATTR_KPARAM_INFO
	.align		4
.L_7:
        /*0008*/ 	.byte	0x04, 0x17
        /*000a*/ 	.short	(.L_9 - .L_8)
.L_8:
        /*000c*/ 	.word	0x00000000
        /*0010*/ 	.short	0x0002
        /*0012*/ 	.short	0x0010
        /*0014*/ 	.byte	0x00, 0xf5, 0x21, 0x00


	//----- nvinfo : EIATTR_KPARAM_INFO
	.align		4
.L_9:
        /*0018*/ 	.byte	0x04, 0x17
        /*001a*/ 	.short	(.L_11 - .L_10)
.L_10:
        /*001c*/ 	.word	0x00000000
        /*0020*/ 	.short	0x0001
        /*0022*/ 	.short	0x0008
        /*0024*/ 	.byte	0x00, 0xf5, 0x21, 0x00


	//----- nvinfo : EIATTR_KPARAM_INFO
	.align		4
.L_11:
        /*0028*/ 	.byte	0x04, 0x17
        /*002a*/ 	.short	(.L_13 - .L_12)
.L_12:
        /*002c*/ 	.word	0x00000000
        /*0030*/ 	.short	0x0000
        /*0032*/ 	.short	0x0000
        /*0034*/ 	.byte	0x00, 0xf5, 0x21, 0x00


	//----- nvinfo : EIATTR_SPARSE_MMA_MASK
	.align		4
.L_13:
        /*0038*/ 	.byte	0x03, 0x50
        /*003a*/ 	.short	0x0000


	//----- nvinfo : EIATTR_MAXREG_COUNT
	.align		4
        /*003c*/ 	.byte	0x03, 0x1b
        /*003e*/ 	.short	0x00ff


	//----- nvinfo : EIATTR_MERCURY_ISA_VERSION
	.align		4
        /*0040*/ 	.byte	0x03, 0x5f
        /*0042*/ 	.short	0x0101


	//----- nvinfo : EIATTR_VRC_CTA_INIT_COUNT
	.align		4
        /*0044*/ 	.byte	0x02, 0x4a
	.zero		1
	.zero		1


	//----- nvinfo : EIATTR_EXIT_INSTR_OFFSETS
	.align		4
        /*0048*/ 	.byte	0x04, 0x1c
        /*004a*/ 	.short	(.L_15 - .L_14)


	//   ....[0]....
.L_14:
        /*004c*/ 	.word	0x000000b0


	//   ....[1]....
        /*0050*/ 	.word	0x00000550


	//----- nvinfo : EIATTR_CBANK_PARAM_SIZE
	.align		4
.L_15:
        /*0054*/ 	.byte	0x03, 0x19
        /*0056*/ 	.short	0x0018


	//----- nvinfo : EIATTR_PARAM_CBANK
	.align		4
        /*0058*/ 	.byte	0x04, 0x0a
        /*005a*/ 	.short	(.L_17 - .L_16)
	.align		4
.L_16:
        /*005c*/ 	.word	index@(.nv.constant0._Z13matmul_kernelPfS_S_)
        /*0060*/ 	.short	0x0380
        /*0062*/ 	.short	0x0018


	//----- nvinfo : EIATTR_SW_WAR
	.align		4
.L_17:
        /*0064*/ 	.byte	0x04, 0x36
        /*0066*/ 	.short	(.L_19 - .L_18)
.L_18:
        /*0068*/ 	.word	0x00000008
.L_19:


//--------------------- .nv.callgraph             --------------------------
	.section	.nv.callgraph,"",@"SHT_CUDA_CALLGRAPH"
	.align	4
	.sectionentsize	8
	.align		4
        /*0000*/ 	.word	0x00000000
	.align		4
        /*0004*/ 	.word	0xffffffff
	.align		4
        /*0008*/ 	.word	0x00000000
	.align		4
        /*000c*/ 	.word	0xfffffffe
	.align		4
        /*0010*/ 	.word	0x00000000
	.align		4
        /*0014*/ 	.word	0xfffffffd
	.align		4
        /*0018*/ 	.word	0x00000000
	.align		4
        /*001c*/ 	.word	0xfffffffc


//--------------------- .text._Z13matmul_kernelPfS_S_ --------------------------
	.section	.text._Z13matmul_kernelPfS_S_,"ax",@progbits
	.align	128
        .global         _Z13matmul_kernelPfS_S_
        .type           _Z13matmul_kernelPfS_S_,@function
        .size           _Z13matmul_kernelPfS_S_,(.L_x_2 - _Z13matmul_kernelPfS_S_)
        .other          _Z13matmul_kernelPfS_S_,@"STO_CUDA_ENTRY STV_DEFAULT"
_Z13matmul_kernelPfS_S_:
.text._Z13matmul_kernelPfS_S_:
[----:B------:R-:W-:Y:S01]  /*0000*/  LDC R1, c[0x0][0x37c] ;  /* 0x0000df00ff017b82 */ /* 0x000fe20000000800 */
[----:B------:R-:W0:Y:S07]  /*0010*/  S2R R3, SR_TID.X ;  /* 0x0000000000037919 */ /* 0x000e2e0000002100 */
[----:B------:R-:W1:Y:S01]  /*0020*/  LDC R7, c[0x0][0x364] ;  /* 0x0000d900ff077b82 */ /* 0x000e620000000800 */
[----:B------:R-:W1:Y:S07]  /*0030*/  S2R R2, SR_TID.Y ;  /* 0x0000000000027919 */ /* 0x000e6e0000002200 */
[----:B------:R-:W0:Y:S08]  /*0040*/  S2UR UR5, SR_CTAID.X ;  /* 0x00000000000579c3 */ /* 0x000e300000002500 */
[----:B------:R-:W0:Y:S08]  /*0050*/  LDC R0, c[0x0][0x360] ;  /* 0x0000d800ff007b82 */ /* 0x000e300000000800 */
[----:B------:R-:W1:Y:S01]  /*0060*/  S2UR UR4, SR_CTAID.Y ;  /* 0x00000000000479c3 */ /* 0x000e620000002600 */
[----:B0-----:R-:W-:-:S05]  /*0070*/  IMAD R0, R0, UR5, R3 ;  /* 0x0000000500007c24 */ /* 0x001fca000f8e0203 */
[----:B------:R-:W-:Y:S01]  /*0080*/  ISETP.GT.AND P0, PT, R0, 0x12b, PT ;  /* 0x0000012b0000780c */ /* 0x000fe20003f04270 */
[----:B-1----:R-:W-:-:S05]  /*0090*/  IMAD R7, R7, UR4, R2 ;  /* 0x0000000407077c24 */ /* 0x002fca000f8e0202 */
[----:B------:R-:W-:-:S13]  /*00a0*/  ISETP.GT.U32.OR P0, PT, R7, 0xc7, P0 ;  /* 0x000000c70700780c */ /* 0x000fda0000704470 */
[----:B------:R-:W-:Y:S05]  /*00b0*/  @P0 EXIT ;  /* 0x000000000000094d */ /* 0x000fea0003800000 */
[----:B------:R-:W0:Y:S01]  /*00c0*/  LDC.64 R2, c[0x0][0x380] ;  /* 0x0000e000ff027b82 */ /* 0x000e220000000a00 */
[----:B------:R-:W1:Y:S01]  /*00d0*/  LDCU.64 UR6, c[0x0][0x388] ;  /* 0x00007100ff0677ac */ /* 0x000e620008000a00 */
[----:B------:R-:W-:Y:S02]  /*00e0*/  IMAD R5, R7, 0x190, RZ ;  /* 0x0000019007057824 */ /* 0x000fe400078e02ff */
[----:B------:R-:W-:Y:S01]  /*00f0*/  HFMA2 R14, -RZ, RZ, 0, 0 ;  /* 0x00000000ff0e7431 */ /* 0x000fe200000001ff */
[----:B------:R-:W-:Y:S01]  /*0100*/  MOV R6, R0 ;  /* 0x0000000000067202 */ /* 0x000fe20000000f00 */
[----:B------:R-:W2:Y:S01]  /*0110*/  LDCU.64 UR8, c[0x0][0x358] ;  /* 0x00006b00ff0877ac */ /* 0x000ea20008000a00 */
[----:B------:R-:W-:Y:S01]  /*0120*/  UMOV UR4, URZ ;  /* 0x000000ff00047c82 */ /* 0x000fe20008000000 */
[----:B-1----:R-:W-:-:S04]  /*0130*/  UIADD3 UR5, UP0, UPT, UR6, 0x2580, URZ ;  /* 0x0000258006057890 */ /* 0x002fc8000ff1e0ff */
[----:B------:R-:W-:Y:S01]  /*0140*/  UIADD3.X UR6, UPT, UPT, URZ, UR7, URZ, UP0, !UPT ;  /* 0x00000007ff067290 */ /* 0x000fe200087fe4ff */
[----:B0-----:R-:W-:-:S03]  /*0150*/  IMAD.WIDE.U32 R2, R5, 0x4, R2 ;  /* 0x0000000405027825 */ /* 0x001fc600078e0002 */
[----:B------:R-:W-:-:S04]  /*0160*/  IADD3 R4, P0, PT, R2, 0x20, RZ ;  /* 0x0000002002047810 */ /* 0x000fc80007f1e0ff */
[----:B--2---:R-:W-:-:S09]  /*0170*/  IADD3.X R5, PT, PT, RZ, R3, RZ, P0, !PT ;  /* 0x00000003ff057210 */ /* 0x004fd200007fe4ff */
.L_x_0:
[----:B------:R-:W-:Y:S01]  /*0180*/  MOV R2, UR5 ;  /* 0x0000000500027c02 */ /* 0x000fe20008000f00 */
[----:B------:R-:W2:Y:S01]  /*0190*/  LDG.E R15, desc[UR8][R4.64+-0x20] ;  /* 0xffffe008040f7981 */ /* 0x000ea2000c1e1900 */
[----:B------:R-:W-:-:S03]  /*01a0*/  MOV R3, UR6 ;  /* 0x0000000600037c02 */ /* 0x000fc60008000f00 */
[----:B------:R-:W3:Y:S01]  /*01b0*/  LDG.E R24, desc[UR8][R4.64+-0x1c] ;  /* 0xffffe40804187981 */ /* 0x000ee2000c1e1900 */
[----:B------:R-:W-:-:S03]  /*01c0*/  IMAD.WIDE R2, R6, 0x4, R2 ;  /* 0x0000000406027825 */ /* 0x000fc600078e0202 */
[----:B------:R-:W4:Y:S04]  /*01d0*/  LDG.E R19, desc[UR8][R4.64+-0x18] ;  /* 0xffffe80804137981 */ /* 0x000f28000c1e1900 */
[----:B------:R-:W2:Y:S04]  /*01e0*/  LDG.E R16, desc[UR8][R2.64+-0x2580] ;  /* 0xffda800802107981 */ /* 0x000ea8000c1e1900 */
[----:B------:R-:W3:Y:S04]  /*01f0*/  LDG.E R25, desc[UR8][R2.64+-0x20d0] ;  /* 0xffdf300802197981 */ /* 0x000ee8000c1e1900 */
[----:B------:R-:W4:Y:S04]  /*0200*/  LDG.E R18, desc[UR8][R2.64+-0x1c20] ;  /* 0xffe3e00802127981 */ /* 0x000f28000c1e1900 */
[----:B------:R-:W5:Y:S04]  /*0210*/  LDG.E R20, desc[UR8][R4.64+-0x14] ;  /* 0xffffec0804147981 */ /* 0x000f68000c1e1900 */
        /* <DEDUP_REMOVED lines=11> */
[----:B------:R-:W5:Y:S01]  /*02d0*/  LDG.E R26, desc[UR8][R4.64+0x1c] ;  /* 0x00001c08041a7981 */ /* 0x000f62000c1e1900 */
[----:B--2---:R-:W-:-:S03]  /*02e0*/  FFMA R15, R15, R16, R14 ;  /* 0x000000100f0f7223 */ /* 0x004fc6000000000e */
[----:B------:R-:W2:Y:S01]  /*02f0*/  LDG.E R16, desc[UR8][R4.64] ;  /* 0x0000000804107981 */ /* 0x000ea2000c1e1900 */
[----:B---3--:R-:W-:-:S03]  /*0300*/  FFMA R24, R24, R25, R15 ;  /* 0x0000001918187223 */ /* 0x008fc6000000000f */
[----:B------:R-:W3:Y:S01]  /*0310*/  LDG.E R14, desc[UR8][R4.64+0x4] ;  /* 0x00000408040e7981 */ /* 0x000ee2000c1e1900 */
[----:B----4-:R-:W-:-:S03]  /*0320*/  FFMA R25, R19, R18, R24 ;  /* 0x0000001213197223 */ /* 0x010fc60000000018 */
[----:B------:R-:W3:Y:S04]  /*0330*/  LDG.E R15, desc[UR8][R2.64+0x4b0] ;  /* 0x0004b008020f7981 */ /* 0x000ee8000c1e1900 */
[----:B------:R-:W4:Y:S01]  /*0340*/  LDG.E R18, desc[UR8][R4.64+0x8] ;  /* 0x0000080804127981 */ /* 0x000f22000c1e1900 */
[----:B-----5:R-:W-:-:S03]  /*0350*/  FFMA R25, R20, R21, R25 ;  /* 0x0000001514197223 */ /* 0x020fc60000000019 */
[----:B------:R-:W4:Y:S04]  /*0360*/  LDG.E R19, desc[UR8][R2.64+0x960] ;  /* 0x0009600802137981 */ /* 0x000f28000c1e1900 */
[----:B------:R-:W5:Y:S01]  /*0370*/  LDG.E R20, desc[UR8][R4.64+0xc] ;  /* 0x00000c0804147981 */ /* 0x000f62000c1e1900 */
[----:B------:R-:W-:-:S03]  /*0380*/  FFMA R25, R22, R23, R25 ;  /* 0x0000001716197223 */ /* 0x000fc60000000019 */
[----:B------:R-:W5:Y:S04]  /*0390*/  LDG.E R21, desc[UR8][R2.64+0xe10] ;  /* 0x000e100802157981 */ /* 0x000f68000c1e1900 */
[----:B------:R-:W5:Y:S04]  /*03a0*/  LDG.E R22, desc[UR8][R4.64+0x10] ;  /* 0x0000100804167981 */ /* 0x000f68000c1e1900 */
[----:B------:R-:W5:Y:S01]  /*03b0*/  LDG.E R23, desc[UR8][R2.64+0x12c0] ;  /* 0x0012c00802177981 */ /* 0x000f62000c1e1900 */
[----:B------:R-:W-:-:S03]  /*03c0*/  FFMA R28, R12, R13, R25 ;  /* 0x0000000d0c1c7223 */ /* 0x000fc60000000019 */
[----:B------:R-:W5:Y:S04]  /*03d0*/  LDG.E R24, desc[UR8][R4.64+0x14] ;  /* 0x0000140804187981 */ /* 0x000f68000c1e1900 */
[----:B------:R-:W5:Y:S04]  /*03e0*/  LDG.E R25, desc[UR8][R2.64+0x1770] ;  /* 0x0017700802197981 */ /* 0x000f68000c1e1900 */
[----:B------:R0:W5:Y:S04]  /*03f0*/  LDG.E R13, desc[UR8][R4.64+0x18] ;  /* 0x00001808040d7981 */ /* 0x000168000c1e1900 */
[----:B------:R-:W5:Y:S01]  /*0400*/  LDG.E R12, desc[UR8][R2.64+0x1c20] ;  /* 0x001c2008020c7981 */ /* 0x000f62000c1e1900 */
[----:B------:R-:W-:-:S04]  /*0410*/  FFMA R9, R9, R8, R28 ;  /* 0x0000000809097223 */ /* 0x000fc8000000001c */
[----:B------:R-:W-:Y:S01]  /*0420*/  FFMA R9, R10, R11, R9 ;  /* 0x0000000b0a097223 */ /* 0x000fe20000000009 */
[----:B------:R-:W-:-:S04]  /*0430*/  UIADD3 UR4, UPT, UPT, UR4, 0x10, URZ ;  /* 0x0000001004047890 */ /* 0x000fc8000fffe0ff */
[----:B------:R-:W-:Y:S01]  /*0440*/  UISETP.NE.AND UP0, UPT, UR4, 0x190, UPT ;  /* 0x000001900400788c */ /* 0x000fe2000bf05270 */
[----:B0-----:R-:W-:Y:S02]  /*0450*/  IADD3 R4, P0, PT, R4, 0x40, RZ ;  /* 0x0000004004047810 */ /* 0x001fe40007f1e0ff */
[----:B------:R-:W-:Y:S02]  /*0460*/  IADD3 R6, PT, PT, R6, 0x12c0, RZ ;  /* 0x000012c006067810 */ /* 0x000fe40007ffe0ff */
[----:B------:R-:W-:Y:S01]  /*0470*/  IADD3.X R5, PT, PT, RZ, R5, RZ, P0, !PT ;  /* 0x00000005ff057210 */ /* 0x000fe200007fe4ff */
[----:B--2---:R-:W-:-:S04]  /*0480*/  FFMA R9, R16, R17, R9 ;  /* 0x0000001110097223 */ /* 0x004fc80000000009 */
[----:B---3--:R-:W-:-:S04]  /*0490*/  FFMA R9, R14, R15, R9 ;  /* 0x0000000f0e097223 */ /* 0x008fc80000000009 */
[----:B----4-:R-:W-:-:S04]  /*04a0*/  FFMA R9, R18, R19, R9 ;  /* 0x0000001312097223 */ /* 0x010fc80000000009 */
[----:B-----5:R-:W-:-:S04]  /*04b0*/  FFMA R9, R20, R21, R9 ;  /* 0x0000001514097223 */ /* 0x020fc80000000009 */
[----:B------:R-:W-:-:S04]  /*04c0*/  FFMA R9, R22, R23, R9 ;  /* 0x0000001716097223 */ /* 0x000fc80000000009 */
[----:B------:R-:W-:-:S04]  /*04d0*/  FFMA R24, R24, R25, R9 ;  /* 0x0000001918187223 */ /* 0x000fc80000000009 */
[----:B------:R-:W-:-:S04]  /*04e0*/  FFMA R13, R13, R12, R24 ;  /* 0x0000000c0d0d7223 */ /* 0x000fc80000000018 */
[----:B------:R-:W-:Y:S01]  /*04f0*/  FFMA R14, R26, R27, R13 ;  /* 0x0000001b1a0e7223 */ /* 0x000fe2000000000d */
[----:B------:R-:W-:Y:S06]  /*0500*/  BRA.U UP0, `(.L_x_0) ;  /* 0xfffffffd001c7547 */ /* 0x000fec000b83ffff */
[----:B------:R-:W0:Y:S01]  /*0510*/  LDC.64 R2, c[0x0][0x390] ;  /* 0x0000e400ff027b82 */ /* 0x000e220000000a00 */
[----:B------:R-:W-:-:S04]  /*0520*/  IMAD R7, R7, 0x12c, R0 ;  /* 0x0000012c07077824 */ /* 0x000fc800078e0200 */
[----:B0-----:R-:W-:-:S05]  /*0530*/  IMAD.WIDE R2, R7, 0x4, R2 ;  /* 0x0000000407027825 */ /* 0x001fca00078e0202 */
[----:B------:R-:W-:Y:S01]  /*0540*/  STG.E desc[UR8][R2.64], R14 ;  /* 0x0000000e02007986 */ /* 0x000fe2000c101908 */
[----:B------:R-:W-:Y:S05]  /*0550*/  EXIT ;  /* 0x000000000000794d */ /* 0x000fea0003800000 */
.L_x_1:
[----:B------:R-:W-:-:S00]  /*0560*/  BRA `(.L_x_1) ;  /* 0xfffffffc00fc7947 */ /* 0x000fc0000383ffff */
[----:B------:R-:W-:-:S00]  /*0570*/  NOP ;  /* 0x0000000000007918 */ /* 0x000fc00000000000 */
        /* <DEDUP_REMOVED lines=8> */
.L_x_2:


//--------------------- .nv.shared.reserved.0     --------------------------
	.section	.nv.shared.reserved.0,"aw",@nobits
	.weak		__nv_reservedSMEM_offset_0_alias
	.size		__nv_reservedSMEM_offset_0_alias, 0, 64
	.other		__nv_reservedSMEM_offset_0_alias,@"STO_CUDA_RESERVED_SHARED STV_DEFAULT"
__nv_reservedSMEM_offset_0_alias:
	.zero		0
	.zero		64


//--------------------- .nv.constant0._Z13matmul_kernelPfS_S_ --------------------------
	.section	.nv.constant0._Z13matmul_kernelPfS_S_,"a",@progbits
	.sectionflags	@""
	.align	4
.nv.constant0._Z13matmul_kernelPfS_S_:
	.zero		920


//--------------------- SYMBOLS --------------------------

	.type		.nv.reservedSmem.offset0,@object
	.size		.nv.reservedSmem.offset0,0x4
